//
// Generated by NVIDIA NVVM Compiler
//
// Compiler Build ID: CL-36424714
// Cuda compilation tools, release 13.0, V13.0.88
// Based on NVVM 20.0.0
//

.version 9.0
.target sm_100
.address_size 64

	// .globl	_Z11convolutionPfS_S_

.visible .entry _Z11convolutionPfS_S_(
	.param .u64 .ptr .align 1 _Z11convolutionPfS_S__param_0,
	.param .u64 .ptr .align 1 _Z11convolutionPfS_S__param_1,
	.param .u64 .ptr .align 1 _Z11convolutionPfS_S__param_2
)
{
	.reg .pred 	%p<2>;
	.reg .b32 	%r<6>;
	.reg .b32 	%f<10>;
	.reg .b64 	%rd<11>;

	ld.param.u64 	%rd1, [_Z11convolutionPfS_S__param_0];
	ld.param.u64 	%rd2, [_Z11convolutionPfS_S__param_1];
	ld.param.u64 	%rd3, [_Z11convolutionPfS_S__param_2];
	mov.u32 	%r2, %ctaid.x;
	mov.u32 	%r3, %ntid.x;
	mov.u32 	%r4, %tid.x;
	mad.lo.s32 	%r1, %r2, %r3, %r4;
	setp.gt.s32 	%p1, %r1, 1023;
	@%p1 bra 	$L__BB0_2;
	cvta.to.global.u64 	%rd4, %rd3;
	cvta.to.global.u64 	%rd5, %rd1;
	cvta.to.global.u64 	%rd6, %rd2;
	add.s32 	%r5, %r1, -1;
	mul.wide.s32 	%rd7, %r5, 4;
	add.s64 	%rd8, %rd5, %rd7;
	ld.global.f32 	%f1, [%rd8];
	ld.global.f32 	%f2, [%rd6];
	fma.rn.f32 	%f3, %f1, %f2, 0f00000000;
	ld.global.f32 	%f4, [%rd8+4];
	ld.global.f32 	%f5, [%rd6+4];
	fma.rn.f32 	%f6, %f4, %f5, %f3;
	ld.global.f32 	%f7, [%rd8+8];
	ld.global.f32 	%f8, [%rd6+8];
	fma.rn.f32 	%f9, %f7, %f8, %f6;
	mul.wide.s32 	%rd9, %r1, 4;
	add.s64 	%rd10, %rd4, %rd9;
	st.global.f32 	[%rd10], %f9;
$L__BB0_2:
	ret;

}


// ===== COMPILED SASS (sm_100) =====

	.target	sm_100

	.elftype	@"ET_EXEC"


//--------------------- .note.nv.tkinfo           --------------------------
	.section	.note.nv.tkinfo,"",@"SHT_NOTE"
	.sectionflags	@"SHF_NOTE_NV_TKINFO"
	.tkinfo
        /*0018*/ 	.word	0x00000002
        /*0030*/ 	.string	""
        /*0030*/ 	.string	"ptxas"
        /*0030*/ 	.string	"Cuda compilation tools, release 13.0, V13.0.88"
        /*0030*/ 	.string	"Build cuda_13.0.r13.0/compiler.36424714_0"
        /*0030*/ 	.string	"-arch sm_100 -m 64 "



//--------------------- .note.nv.cuinfo           --------------------------
	.section	.note.nv.cuinfo,"",@"SHT_NOTE"
	.sectionflags	@"SHF_NOTE_NV_CUINFO"
        /*0018*/ 	.short	0x0002
        /*001a*/ 	.short	0x0064
        /*001c*/ 	.short	0x0082
	.zero		2


//--------------------- .nv.info                  --------------------------
	.section	.nv.info,"",@"SHT_CUDA_INFO"
	.align	4


	//----- nvinfo : EIATTR_REGCOUNT
	.align		4
        /*0000*/ 	.byte	0x04, 0x2f
        /*0002*/ 	.short	(.L_1 - .L_0)
	.align		4
.L_0:
        /*0004*/ 	.word	index@(_Z11convolutionPfS_S_)
        /*0008*/ 	.word	0x00000012


	//----- nvinfo : EIATTR_FRAME_SIZE
	.align		4
.L_1:
        /*000c*/ 	.byte	0x04, 0x11
        /*000e*/ 	.short	(.L_3 - .L_2)
	.align		4
.L_2:
        /*0010*/ 	.word	index@(_Z11convolutionPfS_S_)
        /*0014*/ 	.word	0x00000000


	//----- nvinfo : EIATTR_MIN_STACK_SIZE
	.align		4
.L_3:
        /*0018*/ 	.byte	0x04, 0x12
        /*001a*/ 	.short	(.L_5 - .L_4)
	.align		4
.L_4:
        /*001c*/ 	.word	index@(_Z11convolutionPfS_S_)
        /*0020*/ 	.word	0x00000000
.L_5:


//--------------------- .nv.compat                --------------------------
	.section	.nv.compat,"",@"SHT_CUDA_COMPAT_INFO"
	.align	4
        /*0000*/ 	.byte	0x02, 0x09, 0x00, 0x00, 0x02, 0x02, 0x01, 0x00, 0x02, 0x05, 0x05, 0x00, 0x03, 0x07, 0x01, 0x01
        /*0010*/ 	.byte	0x02, 0x03, 0x00, 0x00, 0x02, 0x06, 0x01, 0x00, 0x04, 0x0b, 0x08, 0x00, 0x09, 0x00, 0x00, 0x00
        /*0020*/ 	.byte	0x00, 0x00, 0x00, 0x00


//--------------------- .nv.info._Z11convolutionPfS_S_ --------------------------
	.section	.nv.info._Z11convolutionPfS_S_,"",@"SHT_CUDA_INFO"
	.sectionflags	@""
	.align	4


	//----- nvinfo : EIATTR_CUDA_API_VERSION
	.align		4
        /*0000*/ 	.byte	0x04, 0x37
        /*0002*/ 	.short	(.L_7 - .L_6)
.L_6:
        /*0004*/ 	.word	0x00000082


	//----- nvinfo : EIATTR_KPARAM_INFO
	.align		4
.L_7:
        /*0008*/ 	.byte	0x04, 0x17
        /*000a*/ 	.short	(.L_9 - .L_8)
.L_8:
        /*000c*/ 	.word	0x00000000
        /*0010*/ 	.short	0x0002
        /*0012*/ 	.short	0x0010
        /*0014*/ 	.byte	0x00, 0xf5, 0x21, 0x00


	//----- nvinfo : EIATTR_KPARAM_INFO
	.align		4
.L_9:
        /*0018*/ 	.byte	0x04, 0x17
        /*001a*/ 	.short	(.L_11 - .L_10)
.L_10:
        /*001c*/ 	.word	0x00000000
        /*0020*/ 	.short	0x0001
        /*0022*/ 	.short	0x0008
        /*0024*/ 	.byte	0x00, 0xf5, 0x21, 0x00


	//----- nvinfo : EIATTR_KPARAM_INFO
	.align		4
.L_11:
        /*0028*/ 	.byte	0x04, 0x17
        /*002a*/ 	.short	(.L_13 - .L_12)
.L_12:
        /*002c*/ 	.word	0x00000000
        /*0030*/ 	.short	0x0000
        /*0032*/ 	.short	0x0000
        /*0034*/ 	.byte	0x00, 0xf5, 0x21, 0x00


	//----- nvinfo : EIATTR_SPARSE_MMA_MASK
	.align		4
.L_13:
        /*0038*/ 	.byte	0x03, 0x50
        /*003a*/ 	.short	0x0000


	//----- nvinfo : EIATTR_MAXREG_COUNT
	.align		4
        /*003c*/ 	.byte	0x03, 0x1b
        /*003e*/ 	.short	0x00ff


	//----- nvinfo : EIATTR_MERCURY_ISA_VERSION
	.align		4
        /*0040*/ 	.byte	0x03, 0x5f
        /*0042*/ 	.short	0x0101


	//----- nvinfo : EIATTR_VRC_CTA_INIT_COUNT
	.align		4
        /*0044*/ 	.byte	0x02, 0x4a
	.zero		1
	.zero		1


	//----- nvinfo : EIATTR_EXIT_INSTR_OFFSETS
	.align		4
        /*0048*/ 	.byte	0x04, 0x1c
        /*004a*/ 	.short	(.L_15 - .L_14)


	//   ....[0]....
.L_14:
        /*004c*/ 	.word	0x00000060


	//   ....[1]....
        /*0050*/ 	.word	0x00000180


	//----- nvinfo : EIATTR_CBANK_PARAM_SIZE
	.align		4
.L_15:
        /*0054*/ 	.byte	0x03, 0x19
        /*0056*/ 	.short	0x0018


	//----- nvinfo : EIATTR_PARAM_CBANK
	.align		4
        /*0058*/ 	.byte	0x04, 0x0a
        /*005a*/ 	.short	(.L_17 - .L_16)
	.align		4
.L_16:
        /*005c*/ 	.word	index@(.nv.constant0._Z11convolutionPfS_S_)
        /*0060*/ 	.short	0x0380
        /*0062*/ 	.short	0x0018


	//----- nvinfo : EIATTR_SW_WAR
	.align		4
.L_17:
        /*0064*/ 	.byte	0x04, 0x36
        /*0066*/ 	.short	(.L_19 - .L_18)
.L_18:
        /*0068*/ 	.word	0x00000008
.L_19:


//--------------------- .nv.callgraph             --------------------------
	.section	.nv.callgraph,"",@"SHT_CUDA_CALLGRAPH"
	.align	4
	.sectionentsize	8
	.align		4
        /*0000*/ 	.word	0x00000000
	.align		4
        /*0004*/ 	.word	0xffffffff
	.align		4
        /*0008*/ 	.word	0x00000000
	.align		4
        /*000c*/ 	.word	0xfffffffe
	.align		4
        /*0010*/ 	.word	0x00000000
	.align		4
        /*0014*/ 	.word	0xfffffffd
	.align		4
        /*0018*/ 	.word	0x00000000
	.align		4
        /*001c*/ 	.word	0xfffffffc


//--------------------- .text._Z11convolutionPfS_S_ --------------------------
	.section	.text._Z11convolutionPfS_S_,"ax",@progbits
	.align	128
        .global         _Z11convolutionPfS_S_
        .type           _Z11convolutionPfS_S_,@function
        .size           _Z11convolutionPfS_S_,(.L_x_1 - _Z11convolutionPfS_S_)
        .other          _Z11convolutionPfS_S_,@"STO_CUDA_ENTRY STV_DEFAULT"
_Z11convolutionPfS_S_:
.text._Z11convolutionPfS_S_:
[----:B------:R-:W-:Y:S01]  /*0000*/  LDC R1, c[0x0][0x37c] ;  /* 0x0000df00ff017b82 */ /* 0x000fe20000000800 */
[----:B------:R-:W0:Y:S07]  /*0010*/  S2R R0, SR_TID.X ;  /* 0x0000000000007919 */ /* 0x000e2e0000002100 */
[----:B------:R-:W0:Y:S08]  /*0020*/  S2UR UR4, SR_CTAID.X ;  /* 0x00000000000479c3 */ /* 0x000e300000002500 */
[----:B------:R-:W0:Y:S02]  /*0030*/  LDC R9, c[0x0][0x360] ;  /* 0x0000d800ff097b82 */ /* 0x000e240000000800 */
[----:B0-----:R-:W-:-:S05]  /*0040*/  IMAD R9, R9, UR4, R0 ;  /* 0x0000000409097c24 */ /* 0x001fca000f8e0200 */
[----:B------:R-:W-:-:S13]  /*0050*/  ISETP.GT.AND P0, PT, R9, 0x3ff, PT ;  /* 0x000003ff0900780c */ /* 0x000fda0003f04270 */
[----:B------:R-:W-:Y:S05]  /*0060*/  @P0 EXIT ;  /* 0x000000000000094d */ /* 0x000fea0003800000 */
[----:B------:R-:W0:Y:S01]  /*0070*/  LDC.64 R2, c[0x0][0x380] ;  /* 0x0000e000ff027b82 */ /* 0x000e220000000a00 */
[----:B------:R-:W1:Y:S01]  /*0080*/  LDCU.64 UR4, c[0x0][0x358] ;  /* 0x00006b00ff0477ac */ /* 0x000e620008000a00 */
[----:B------:R-:W-:-:S06]  /*0090*/  IADD3 R7, PT, PT, R9, -0x1, RZ ;  /* 0xffffffff09077810 */ /* 0x000fcc0007ffe0ff */
[----:B------:R-:W2:Y:S01]  /*00a0*/  LDC.64 R4, c[0x0][0x388] ;  /* 0x0000e200ff047b82 */ /* 0x000ea20000000a00 */
[----:B0-----:R-:W-:-:S07]  /*00b0*/  IMAD.WIDE R2, R7, 0x4, R2 ;  /* 0x0000000407027825 */ /* 0x001fce00078e0202 */
[----:B------:R-:W0:Y:S01]  /*00c0*/  LDC.64 R6, c[0x0][0x390] ;  /* 0x0000e400ff067b82 */ /* 0x000e220000000a00 */
[----:B-1----:R-:W3:Y:S04]  /*00d0*/  LDG.E R0, desc[UR4][R2.64] ;  /* 0x0000000402007981 */ /* 0x002ee8000c1e1900 */
[----:B--2---:R-:W3:Y:S04]  /*00e0*/  LDG.E R11, desc[UR4][R4.64] ;  /* 0x00000004040b7981 */ /* 0x004ee8000c1e1900 */
[----:B------:R-:W2:Y:S04]  /*00f0*/  LDG.E R8, desc[UR4][R4.64+0x4] ;  /* 0x0000040404087981 */ /* 0x000ea8000c1e1900 */
[----:B------:R-:W2:Y:S04]  /*0100*/  LDG.E R13, desc[UR4][R2.64+0x4] ;  /* 0x00000404020d7981 */ /* 0x000ea8000c1e1900 */
[----:B------:R-:W4:Y:S04]  /*0110*/  LDG.E R15, desc[UR4][R2.64+0x8] ;  /* 0x00000804020f7981 */ /* 0x000f28000c1e1900 */
[----:B------:R-:W4:Y:S01]  /*0120*/  LDG.E R10, desc[UR4][R4.64+0x8] ;  /* 0x00000804040a7981 */ /* 0x000f22000c1e1900 */
[----:B0-----:R-:W-:-:S04]  /*0130*/  IMAD.WIDE R6, R9, 0x4, R6 ;  /* 0x0000000409067825 */ /* 0x001fc800078e0206 */
[----:B---3--:R-:W-:-:S04]  /*0140*/  FFMA R0, R0, R11, RZ ;  /* 0x0000000b00007223 */ /* 0x008fc800000000ff */
[----:B--2---:R-:W-:-:S04]  /*0150*/  FFMA R0, R13, R8, R0 ;  /* 0x000000080d007223 */ /* 0x004fc80000000000 */
[----:B----4-:R-:W-:-:S05]  /*0160*/  FFMA R15, R15, R10, R0 ;  /* 0x0000000a0f0f7223 */ /* 0x010fca0000000000 */
[----:B------:R-:W-:Y:S01]  /*0170*/  STG.E desc[UR4][R6.64], R15 ;  /* 0x0000000f06007986 */ /* 0x000fe2000c101904 */
[----:B------:R-:W-:Y:S05]  /*0180*/  EXIT ;  /* 0x000000000000794d */ /* 0x000fea0003800000 */
.L_x_0:
[----:B------:R-:W-:-:S00]  /*0190*/  BRA `(.L_x_0) ;  /* 0xfffffffc00fc7947 */ /* 0x000fc0000383ffff */
[----:B------:R-:W-:-:S00]  /*01a0*/  NOP ;  /* 0x0000000000007918 */ /* 0x000fc00000000000 */
        /* <DEDUP_REMOVED lines=13> */
.L_x_1:


//--------------------- .nv.shared.reserved.0     --------------------------
	.section	.nv.shared.reserved.0,"aw",@nobits
	.weak		__nv_reservedSMEM_offset_0_alias
	.size		__nv_reservedSMEM_offset_0_alias, 0, 64
	.other		__nv_reservedSMEM_offset_0_alias,@"STO_CUDA_RESERVED_SHARED STV_DEFAULT"
__nv_reservedSMEM_offset_0_alias:
	.zero		0
	.zero		64


//--------------------- .nv.constant0._Z11convolutionPfS_S_ --------------------------
	.section	.nv.constant0._Z11convolutionPfS_S_,"a",@progbits
	.sectionflags	@""
	.align	4
.nv.constant0._Z11convolutionPfS_S_:
	.zero		920


//--------------------- SYMBOLS --------------------------

	.type		.nv.reservedSmem.offset0,@object
	.size		.nv.reservedSmem.offset0,0x4
